//
// Generated by NVIDIA NVVM Compiler
//
// Compiler Build ID: CL-36424714
// Cuda compilation tools, release 13.0, V13.0.88
// Based on NVVM 20.0.0
//

.version 9.0
.target sm_100
.address_size 64

	// .globl	_Z3addPfS_S_S_S_
// _ZZ3addPfS_S_S_S_E5cache has been demoted

.visible .entry _Z3addPfS_S_S_S_(
	.param .u64 .ptr .align 1 _Z3addPfS_S_S_S__param_0,
	.param .u64 .ptr .align 1 _Z3addPfS_S_S_S__param_1,
	.param .u64 .ptr .align 1 _Z3addPfS_S_S_S__param_2,
	.param .u64 .ptr .align 1 _Z3addPfS_S_S_S__param_3,
	.param .u64 .ptr .align 1 _Z3addPfS_S_S_S__param_4
)
{
	.reg .pred 	%p<3>;
	.reg .b32 	%r<10>;
	.reg .b32 	%f<11>;
	.reg .b64 	%rd<18>;
	// demoted variable
	.shared .align 4 .b8 _ZZ3addPfS_S_S_S_E5cache[12];
	ld.param.u64 	%rd1, [_Z3addPfS_S_S_S__param_0];
	ld.param.u64 	%rd2, [_Z3addPfS_S_S_S__param_1];
	ld.param.u64 	%rd3, [_Z3addPfS_S_S_S__param_2];
	ld.param.u64 	%rd4, [_Z3addPfS_S_S_S__param_3];
	ld.param.u64 	%rd5, [_Z3addPfS_S_S_S__param_4];
	mov.u32 	%r4, %ctaid.x;
	mov.u32 	%r1, %ntid.x;
	mov.u32 	%r2, %tid.x;
	mad.lo.s32 	%r3, %r4, %r1, %r2;
	setp.gt.u32 	%p1, %r2, 2;
	@%p1 bra 	$L__BB0_2;
	cvta.to.global.u64 	%rd6, %rd5;
	mul.wide.u32 	%rd7, %r2, 4;
	add.s64 	%rd8, %rd6, %rd7;
	ld.global.f32 	%f1, [%rd8];
	shl.b32 	%r5, %r2, 2;
	mov.u32 	%r6, _ZZ3addPfS_S_S_S_E5cache;
	add.s32 	%r7, %r6, %r5;
	st.shared.f32 	[%r7], %f1;
$L__BB0_2:
	bar.sync 	0;
	mov.u32 	%r8, %nctaid.x;
	mul.lo.s32 	%r9, %r1, %r8;
	setp.ge.u32 	%p2, %r3, %r9;
	@%p2 bra 	$L__BB0_4;
	ld.shared.f32 	%f2, [_ZZ3addPfS_S_S_S_E5cache];
	cvta.to.global.u64 	%rd9, %rd1;
	mul.wide.s32 	%rd10, %r3, 4;
	add.s64 	%rd11, %rd9, %rd10;
	ld.global.f32 	%f3, [%rd11];
	ld.shared.f32 	%f4, [_ZZ3addPfS_S_S_S_E5cache+4];
	cvta.to.global.u64 	%rd12, %rd2;
	add.s64 	%rd13, %rd12, %rd10;
	ld.global.f32 	%f5, [%rd13];
	mul.f32 	%f6, %f4, %f5;
	fma.rn.f32 	%f7, %f2, %f3, %f6;
	ld.shared.f32 	%f8, [_ZZ3addPfS_S_S_S_E5cache+8];
	cvta.to.global.u64 	%rd14, %rd3;
	add.s64 	%rd15, %rd14, %rd10;
	ld.global.f32 	%f9, [%rd15];
	fma.rn.f32 	%f10, %f8, %f9, %f7;
	cvta.to.global.u64 	%rd16, %rd4;
	add.s64 	%rd17, %rd16, %rd10;
	st.global.f32 	[%rd17], %f10;
$L__BB0_4:
	ret;

}


// ===== COMPILED SASS (sm_100) =====

	.target	sm_100

	.elftype	@"ET_EXEC"


//--------------------- .note.nv.tkinfo           --------------------------
	.section	.note.nv.tkinfo,"",@"SHT_NOTE"
	.sectionflags	@"SHF_NOTE_NV_TKINFO"
	.tkinfo
        /*0018*/ 	.word	0x00000002
        /*0030*/ 	.string	""
        /*0030*/ 	.string	"ptxas"
        /*0030*/ 	.string	"Cuda compilation tools, release 13.0, V13.0.88"
        /*0030*/ 	.string	"Build cuda_13.0.r13.0/compiler.36424714_0"
        /*0030*/ 	.string	"-arch sm_100 -m 64 "



//--------------------- .note.nv.cuinfo           --------------------------
	.section	.note.nv.cuinfo,"",@"SHT_NOTE"
	.sectionflags	@"SHF_NOTE_NV_CUINFO"
        /*0018*/ 	.short	0x0002
        /*001a*/ 	.short	0x0064
        /*001c*/ 	.short	0x0082
	.zero		2


//--------------------- .nv.info                  --------------------------
	.section	.nv.info,"",@"SHT_CUDA_INFO"
	.align	4


	//----- nvinfo : EIATTR_REGCOUNT
	.align		4
        /*0000*/ 	.byte	0x04, 0x2f
        /*0002*/ 	.short	(.L_1 - .L_0)
	.align		4
.L_0:
        /*0004*/ 	.word	index@(_Z3addPfS_S_S_S_)
        /*0008*/ 	.word	0x00000010


	//----- nvinfo : EIATTR_FRAME_SIZE
	.align		4
.L_1:
        /*000c*/ 	.byte	0x04, 0x11
        /*000e*/ 	.short	(.L_3 - .L_2)
	.align		4
.L_2:
        /*0010*/ 	.word	index@(_Z3addPfS_S_S_S_)
        /*0014*/ 	.word	0x00000000


	//----- nvinfo : EIATTR_MIN_STACK_SIZE
	.align		4
.L_3:
        /*0018*/ 	.byte	0x04, 0x12
        /*001a*/ 	.short	(.L_5 - .L_4)
	.align		4
.L_4:
        /*001c*/ 	.word	index@(_Z3addPfS_S_S_S_)
        /*0020*/ 	.word	0x00000000
.L_5:


//--------------------- .nv.compat                --------------------------
	.section	.nv.compat,"",@"SHT_CUDA_COMPAT_INFO"
	.align	4
        /*0000*/ 	.byte	0x02, 0x09, 0x00, 0x00, 0x02, 0x02, 0x01, 0x00, 0x02, 0x05, 0x05, 0x00, 0x03, 0x07, 0x01, 0x01
        /*0010*/ 	.byte	0x02, 0x03, 0x00, 0x00, 0x02, 0x06, 0x01, 0x00, 0x04, 0x0b, 0x08, 0x00, 0x09, 0x00, 0x00, 0x00
        /*0020*/ 	.byte	0x00, 0x00, 0x00, 0x00


//--------------------- .nv.info._Z3addPfS_S_S_S_ --------------------------
	.section	.nv.info._Z3addPfS_S_S_S_,"",@"SHT_CUDA_INFO"
	.sectionflags	@""
	.align	4


	//----- nvinfo : EIATTR_CUDA_API_VERSION
	.align		4
        /*0000*/ 	.byte	0x04, 0x37
        /*0002*/ 	.short	(.L_7 - .L_6)
.L_6:
        /*0004*/ 	.word	0x00000082


	//----- nvinfo : EIATTR_KPARAM_INFO
	.align		4
.L_7:
        /*0008*/ 	.byte	0x04, 0x17
        /*000a*/ 	.short	(.L_9 - .L_8)
.L_8:
        /*000c*/ 	.word	0x00000000
        /*0010*/ 	.short	0x0004
        /*0012*/ 	.short	0x0020
        /*0014*/ 	.byte	0x00, 0xf5, 0x21, 0x00


	//----- nvinfo : EIATTR_KPARAM_INFO
	.align		4
.L_9:
        /*0018*/ 	.byte	0x04, 0x17
        /*001a*/ 	.short	(.L_11 - .L_10)
.L_10:
        /*001c*/ 	.word	0x00000000
        /*0020*/ 	.short	0x0003
        /*0022*/ 	.short	0x0018
        /*0024*/ 	.byte	0x00, 0xf5, 0x21, 0x00


	//----- nvinfo : EIATTR_KPARAM_INFO
	.align		4
.L_11:
        /*0028*/ 	.byte	0x04, 0x17
        /*002a*/ 	.short	(.L_13 - .L_12)
.L_12:
        /*002c*/ 	.word	0x00000000
        /*0030*/ 	.short	0x0002
        /*0032*/ 	.short	0x0010
        /*0034*/ 	.byte	0x00, 0xf5, 0x21, 0x00


	//----- nvinfo : EIATTR_KPARAM_INFO
	.align		4
.L_13:
        /*0038*/ 	.byte	0x04, 0x17
        /*003a*/ 	.short	(.L_15 - .L_14)
.L_14:
        /*003c*/ 	.word	0x00000000
        /*0040*/ 	.short	0x0001
        /*0042*/ 	.short	0x0008
        /*0044*/ 	.byte	0x00, 0xf5, 0x21, 0x00


	//----- nvinfo : EIATTR_KPARAM_INFO
	.align		4
.L_15:
        /*0048*/ 	.byte	0x04, 0x17
        /*004a*/ 	.short	(.L_17 - .L_16)
.L_16:
        /*004c*/ 	.word	0x00000000
        /*0050*/ 	.short	0x0000
        /*0052*/ 	.short	0x0000
        /*0054*/ 	.byte	0x00, 0xf5, 0x21, 0x00


	//----- nvinfo : EIATTR_SPARSE_MMA_MASK
	.align		4
.L_17:
        /*0058*/ 	.byte	0x03, 0x50
        /*005a*/ 	.short	0x0000


	//----- nvinfo : EIATTR_MAXREG_COUNT
	.align		4
        /*005c*/ 	.byte	0x03, 0x1b
        /*005e*/ 	.short	0x00ff


	//----- nvinfo : EIATTR_NUM_BARRIERS
	.align		4
        /*0060*/ 	.byte	0x02, 0x4c
        /*0062*/ 	.byte	0x01
	.zero		1


	//----- nvinfo : EIATTR_MERCURY_ISA_VERSION
	.align		4
        /*0064*/ 	.byte	0x03, 0x5f
        /*0066*/ 	.short	0x0101


	//----- nvinfo : EIATTR_UNUSED_LOAD_BYTE_OFFSET
	.align		4
        /*0068*/ 	.byte	0x04, 0x44
        /*006a*/ 	.short	(.L_19 - .L_18)


	//   ....[0]....
.L_18:
        /*006c*/ 	.word	0x00000210
        /*0070*/ 	.word	0x00000fff


	//----- nvinfo : EIATTR_VRC_CTA_INIT_COUNT
	.align		4
.L_19:
        /*0074*/ 	.byte	0x02, 0x4a
	.zero		1
	.zero		1


	//----- nvinfo : EIATTR_EXIT_INSTR_OFFSETS
	.align		4
        /*0078*/ 	.byte	0x04, 0x1c
        /*007a*/ 	.short	(.L_21 - .L_20)


	//   ....[0]....
.L_20:
        /*007c*/ 	.word	0x00000130


	//   ....[1]....
        /*0080*/ 	.word	0x00000270


	//----- nvinfo : EIATTR_CBANK_PARAM_SIZE
	.align		4
.L_21:
        /*0084*/ 	.byte	0x03, 0x19
        /*0086*/ 	.short	0x0028


	//----- nvinfo : EIATTR_PARAM_CBANK
	.align		4
        /*0088*/ 	.byte	0x04, 0x0a
        /*008a*/ 	.short	(.L_23 - .L_22)
	.align		4
.L_22:
        /*008c*/ 	.word	index@(.nv.constant0._Z3addPfS_S_S_S_)
        /*0090*/ 	.short	0x0380
        /*0092*/ 	.short	0x0028


	//----- nvinfo : EIATTR_SW_WAR
	.align		4
.L_23:
        /*0094*/ 	.byte	0x04, 0x36
        /*0096*/ 	.short	(.L_25 - .L_24)
.L_24:
        /*0098*/ 	.word	0x00000008
.L_25:


//--------------------- .nv.callgraph             --------------------------
	.section	.nv.callgraph,"",@"SHT_CUDA_CALLGRAPH"
	.align	4
	.sectionentsize	8
	.align		4
        /*0000*/ 	.word	0x00000000
	.align		4
        /*0004*/ 	.word	0xffffffff
	.align		4
        /*0008*/ 	.word	0x00000000
	.align		4
        /*000c*/ 	.word	0xfffffffe
	.align		4
        /*0010*/ 	.word	0x00000000
	.align		4
        /*0014*/ 	.word	0xfffffffd
	.align		4
        /*0018*/ 	.word	0x00000000
	.align		4
        /*001c*/ 	.word	0xfffffffc


//--------------------- .text._Z3addPfS_S_S_S_    --------------------------
	.section	.text._Z3addPfS_S_S_S_,"ax",@progbits
	.align	128
        .global         _Z3addPfS_S_S_S_
        .type           _Z3addPfS_S_S_S_,@function
        .size           _Z3addPfS_S_S_S_,(.L_x_1 - _Z3addPfS_S_S_S_)
        .other          _Z3addPfS_S_S_S_,@"STO_CUDA_ENTRY STV_DEFAULT"
_Z3addPfS_S_S_S_:
.text._Z3addPfS_S_S_S_:
[----:B------:R-:W-:Y:S01]  /*0000*/  LDC R1, c[0x0][0x37c] ;  /* 0x0000df00ff017b82 */ /* 0x000fe20000000800 */
[----:B------:R-:W0:Y:S01]  /*0010*/  S2R R9, SR_TID.X ;  /* 0x0000000000097919 */ /* 0x000e220000002100 */
[----:B------:R-:W1:Y:S01]  /*0020*/  LDCU.64 UR6, c[0x0][0x358] ;  /* 0x00006b00ff0677ac */ /* 0x000e620008000a00 */
[----:B0-----:R-:W-:-:S13]  /*0030*/  ISETP.GT.U32.AND P0, PT, R9, 0x2, PT ;  /* 0x000000020900780c */ /* 0x001fda0003f04070 */
[----:B------:R-:W0:Y:S02]  /*0040*/  @!P0 LDC.64 R2, c[0x0][0x3a0] ;  /* 0x0000e800ff028b82 */ /* 0x000e240000000a00 */
[----:B0-----:R-:W-:-:S06]  /*0050*/  @!P0 IMAD.WIDE.U32 R2, R9, 0x4, R2 ;  /* 0x0000000409028825 */ /* 0x001fcc00078e0002 */
[----:B-1----:R-:W2:Y:S01]  /*0060*/  @!P0 LDG.E R2, desc[UR6][R2.64] ;  /* 0x0000000602028981 */ /* 0x002ea2000c1e1900 */
[----:B------:R-:W0:Y:S01]  /*0070*/  S2UR UR4, SR_CTAID.X ;  /* 0x00000000000479c3 */ /* 0x000e220000002500 */
[----:B------:R-:W-:Y:S01]  /*0080*/  @!P0 MOV R4, 0x400 ;  /* 0x0000040000048802 */ /* 0x000fe20000000f00 */
[----:B------:R-:W1:Y:S06]  /*0090*/  @!P0 S2R R7, SR_CgaCtaId ;  /* 0x0000000000078919 */ /* 0x000e6c0000008800 */
[----:B------:R-:W0:Y:S01]  /*00a0*/  LDC R5, c[0x0][0x360] ;  /* 0x0000d800ff057b82 */ /* 0x000e220000000800 */
[----:B------:R-:W3:Y:S01]  /*00b0*/  LDCU UR5, c[0x0][0x370] ;  /* 0x00006e00ff0577ac */ /* 0x000ee20008000800 */
[----:B0-----:R-:W-:-:S02]  /*00c0*/  IMAD R0, R5, UR4, R9 ;  /* 0x0000000405007c24 */ /* 0x001fc4000f8e0209 */
[----:B---3--:R-:W-:Y:S01]  /*00d0*/  IMAD R5, R5, UR5, RZ ;  /* 0x0000000505057c24 */ /* 0x008fe2000f8e02ff */
[----:B-1----:R-:W-:-:S04]  /*00e0*/  @!P0 LEA R4, R7, R4, 0x18 ;  /* 0x0000000407048211 */ /* 0x002fc800078ec0ff */
[----:B------:R-:W-:Y:S02]  /*00f0*/  ISETP.GE.U32.AND P1, PT, R0, R5, PT ;  /* 0x000000050000720c */ /* 0x000fe40003f26070 */
[----:B------:R-:W-:-:S05]  /*0100*/  @!P0 LEA R5, R9, R4, 0x2 ;  /* 0x0000000409058211 */ /* 0x000fca00078e10ff */
[----:B--2---:R0:W-:Y:S01]  /*0110*/  @!P0 STS [R5], R2 ;  /* 0x0000000205008388 */ /* 0x0041e20000000800 */
[----:B------:R-:W-:Y:S06]  /*0120*/  BAR.SYNC.DEFER_BLOCKING 0x0 ;  /* 0x0000000000007b1d */ /* 0x000fec0000010000 */
[----:B------:R-:W-:Y:S05]  /*0130*/  @P1 EXIT ;  /* 0x000000000000194d */ /* 0x000fea0003800000 */
[----:B------:R-:W1:Y:S08]  /*0140*/  LDC.64 R8, c[0x0][0x388] ;  /* 0x0000e200ff087b82 */ /* 0x000e700000000a00 */
[----:B0-----:R-:W0:Y:S08]  /*0150*/  LDC.64 R2, c[0x0][0x380] ;  /* 0x0000e000ff027b82 */ /* 0x001e300000000a00 */
[----:B------:R-:W2:Y:S01]  /*0160*/  LDC.64 R10, c[0x0][0x390] ;  /* 0x0000e400ff0a7b82 */ /* 0x000ea20000000a00 */
[----:B-1----:R-:W-:-:S07]  /*0170*/  IMAD.WIDE R8, R0, 0x4, R8 ;  /* 0x0000000400087825 */ /* 0x002fce00078e0208 */
[----:B------:R-:W1:Y:S01]  /*0180*/  S2UR UR5, SR_CgaCtaId ;  /* 0x00000000000579c3 */ /* 0x000e620000008800 */
[----:B------:R-:W3:Y:S01]  /*0190*/  LDG.E R8, desc[UR6][R8.64] ;  /* 0x0000000608087981 */ /* 0x000ee2000c1e1900 */
[----:B0-----:R-:W-:Y:S01]  /*01a0*/  IMAD.WIDE R2, R0, 0x4, R2 ;  /* 0x0000000400027825 */ /* 0x001fe200078e0202 */
[----:B------:R-:W-:-:S05]  /*01b0*/  UMOV UR4, 0x400 ;  /* 0x0000040000047882 */ /* 0x000fca0000000000 */
[----:B------:R-:W0:Y:S01]  /*01c0*/  LDC.64 R12, c[0x0][0x398] ;  /* 0x0000e600ff0c7b82 */ /* 0x000e220000000a00 */
[----:B------:R-:W4:Y:S01]  /*01d0*/  LDG.E R3, desc[UR6][R2.64] ;  /* 0x0000000602037981 */ /* 0x000f22000c1e1900 */
[----:B--2---:R-:W-:-:S06]  /*01e0*/  IMAD.WIDE R10, R0, 0x4, R10 ;  /* 0x00000004000a7825 */ /* 0x004fcc00078e020a */
[----:B------:R-:W2:Y:S01]  /*01f0*/  LDG.E R10, desc[UR6][R10.64] ;  /* 0x000000060a0a7981 */ /* 0x000ea2000c1e1900 */
[----:B-1----:R-:W-:-:S09]  /*0200*/  ULEA UR4, UR5, UR4, 0x18 ;  /* 0x0000000405047291 */ /* 0x002fd2000f8ec0ff */
[----:B------:R-:W3:Y:S02]  /*0210*/  LDS.128 R4, [UR4] ;  /* 0x00000004ff047984 */ /* 0x000ee40008000c00 */
[----:B---3--:R-:W-:-:S04]  /*0220*/  FMUL R5, R8, R5 ;  /* 0x0000000508057220 */ /* 0x008fc80000400000 */
[----:B----4-:R-:W-:Y:S01]  /*0230*/  FFMA R7, R4, R3, R5 ;  /* 0x0000000304077223 */ /* 0x010fe20000000005 */
[----:B0-----:R-:W-:-:S04]  /*0240*/  IMAD.WIDE R4, R0, 0x4, R12 ;  /* 0x0000000400047825 */ /* 0x001fc800078e020c */
[----:B--2---:R-:W-:-:S05]  /*0250*/  FFMA R7, R10, R6, R7 ;  /* 0x000000060a077223 */ /* 0x004fca0000000007 */
[----:B------:R-:W-:Y:S01]  /*0260*/  STG.E desc[UR6][R4.64], R7 ;  /* 0x0000000704007986 */ /* 0x000fe2000c101906 */
[----:B------:R-:W-:Y:S05]  /*0270*/  EXIT ;  /* 0x000000000000794d */ /* 0x000fea0003800000 */
.L_x_0:
[----:B------:R-:W-:-:S00]  /*0280*/  BRA `(.L_x_0) ;  /* 0xfffffffc00fc7947 */ /* 0x000fc0000383ffff */
[----:B------:R-:W-:-:S00]  /*0290*/  NOP ;  /* 0x0000000000007918 */ /* 0x000fc00000000000 */
        /* <DEDUP_REMOVED lines=14> */
.L_x_1:


//--------------------- .nv.shared._Z3addPfS_S_S_S_ --------------------------
	.section	.nv.shared._Z3addPfS_S_S_S_,"aw",@nobits
	.sectionflags	@""
	.align	4
.nv.shared._Z3addPfS_S_S_S_:
	.zero		1036


//--------------------- .nv.shared.reserved.0     --------------------------
	.section	.nv.shared.reserved.0,"aw",@nobits
	.weak		__nv_reservedSMEM_offset_0_alias
	.size		__nv_reservedSMEM_offset_0_alias, 0, 64
	.other		__nv_reservedSMEM_offset_0_alias,@"STO_CUDA_RESERVED_SHARED STV_DEFAULT"
__nv_reservedSMEM_offset_0_alias:
	.zero		0
	.zero		64


//--------------------- .nv.constant0._Z3addPfS_S_S_S_ --------------------------
	.section	.nv.constant0._Z3addPfS_S_S_S_,"a",@progbits
	.sectionflags	@""
	.align	4
.nv.constant0._Z3addPfS_S_S_S_:
	.zero		936


//--------------------- SYMBOLS --------------------------

	.type		.nv.reservedSmem.offset0,@object
	.size		.nv.reservedSmem.offset0,0x4
	.type		.nv.reservedSmem.cap,@object
	.size		.nv.reservedSmem.cap,0x4
